//
// Generated by NVIDIA NVVM Compiler
//
// Compiler Build ID: CL-36424714
// Cuda compilation tools, release 13.0, V13.0.88
// Based on NVVM 20.0.0
//

.version 9.0
.target sm_100
.address_size 64

	// .globl	_Z9addKernelPfPKfS1_

.visible .entry _Z9addKernelPfPKfS1_(
	.param .u64 .ptr .align 1 _Z9addKernelPfPKfS1__param_0,
	.param .u64 .ptr .align 1 _Z9addKernelPfPKfS1__param_1,
	.param .u64 .ptr .align 1 _Z9addKernelPfPKfS1__param_2
)
{
	.reg .b32 	%r<2>;
	.reg .b32 	%f<4>;
	.reg .b64 	%rd<11>;

	ld.param.u64 	%rd1, [_Z9addKernelPfPKfS1__param_0];
	ld.param.u64 	%rd2, [_Z9addKernelPfPKfS1__param_1];
	ld.param.u64 	%rd3, [_Z9addKernelPfPKfS1__param_2];
	cvta.to.global.u64 	%rd4, %rd1;
	cvta.to.global.u64 	%rd5, %rd3;
	cvta.to.global.u64 	%rd6, %rd2;
	mov.u32 	%r1, %tid.x;
	mul.wide.u32 	%rd7, %r1, 4;
	add.s64 	%rd8, %rd6, %rd7;
	ld.global.f32 	%f1, [%rd8];
	add.s64 	%rd9, %rd5, %rd7;
	ld.global.f32 	%f2, [%rd9];
	add.f32 	%f3, %f1, %f2;
	add.s64 	%rd10, %rd4, %rd7;
	st.global.f32 	[%rd10], %f3;
	ret;

}


// ===== COMPILED SASS (sm_100) =====

	.target	sm_100

	.elftype	@"ET_EXEC"


//--------------------- .note.nv.tkinfo           --------------------------
	.section	.note.nv.tkinfo,"",@"SHT_NOTE"
	.sectionflags	@"SHF_NOTE_NV_TKINFO"
	.tkinfo
        /*0018*/ 	.word	0x00000002
        /*0030*/ 	.string	""
        /*0030*/ 	.string	"ptxas"
        /*0030*/ 	.string	"Cuda compilation tools, release 13.0, V13.0.88"
        /*0030*/ 	.string	"Build cuda_13.0.r13.0/compiler.36424714_0"
        /*0030*/ 	.string	"-arch sm_100 -m 64 "



//--------------------- .note.nv.cuinfo           --------------------------
	.section	.note.nv.cuinfo,"",@"SHT_NOTE"
	.sectionflags	@"SHF_NOTE_NV_CUINFO"
        /*0018*/ 	.short	0x0002
        /*001a*/ 	.short	0x0064
        /*001c*/ 	.short	0x0082
	.zero		2


//--------------------- .nv.info                  --------------------------
	.section	.nv.info,"",@"SHT_CUDA_INFO"
	.align	4


	//----- nvinfo : EIATTR_REGCOUNT
	.align		4
        /*0000*/ 	.byte	0x04, 0x2f
        /*0002*/ 	.short	(.L_1 - .L_0)
	.align		4
.L_0:
        /*0004*/ 	.word	index@(_Z9addKernelPfPKfS1_)
        /*0008*/ 	.word	0x0000000c


	//----- nvinfo : EIATTR_FRAME_SIZE
	.align		4
.L_1:
        /*000c*/ 	.byte	0x04, 0x11
        /*000e*/ 	.short	(.L_3 - .L_2)
	.align		4
.L_2:
        /*0010*/ 	.word	index@(_Z9addKernelPfPKfS1_)
        /*0014*/ 	.word	0x00000000


	//----- nvinfo : EIATTR_MIN_STACK_SIZE
	.align		4
.L_3:
        /*0018*/ 	.byte	0x04, 0x12
        /*001a*/ 	.short	(.L_5 - .L_4)
	.align		4
.L_4:
        /*001c*/ 	.word	index@(_Z9addKernelPfPKfS1_)
        /*0020*/ 	.word	0x00000000
.L_5:


//--------------------- .nv.compat                --------------------------
	.section	.nv.compat,"",@"SHT_CUDA_COMPAT_INFO"
	.align	4
        /*0000*/ 	.byte	0x02, 0x09, 0x00, 0x00, 0x02, 0x02, 0x01, 0x00, 0x02, 0x05, 0x05, 0x00, 0x03, 0x07, 0x01, 0x01
        /*0010*/ 	.byte	0x02, 0x03, 0x00, 0x00, 0x02, 0x06, 0x01, 0x00, 0x04, 0x0b, 0x08, 0x00, 0x09, 0x00, 0x00, 0x00
        /*0020*/ 	.byte	0x00, 0x00, 0x00, 0x00


//--------------------- .nv.info._Z9addKernelPfPKfS1_ --------------------------
	.section	.nv.info._Z9addKernelPfPKfS1_,"",@"SHT_CUDA_INFO"
	.sectionflags	@""
	.align	4


	//----- nvinfo : EIATTR_CUDA_API_VERSION
	.align		4
        /*0000*/ 	.byte	0x04, 0x37
        /*0002*/ 	.short	(.L_7 - .L_6)
.L_6:
        /*0004*/ 	.word	0x00000082


	//----- nvinfo : EIATTR_KPARAM_INFO
	.align		4
.L_7:
        /*0008*/ 	.byte	0x04, 0x17
        /*000a*/ 	.short	(.L_9 - .L_8)
.L_8:
        /*000c*/ 	.word	0x00000000
        /*0010*/ 	.short	0x0002
        /*0012*/ 	.short	0x0010
        /*0014*/ 	.byte	0x00, 0xf5, 0x21, 0x00


	//----- nvinfo : EIATTR_KPARAM_INFO
	.align		4
.L_9:
        /*0018*/ 	.byte	0x04, 0x17
        /*001a*/ 	.short	(.L_11 - .L_10)
.L_10:
        /*001c*/ 	.word	0x00000000
        /*0020*/ 	.short	0x0001
        /*0022*/ 	.short	0x0008
        /*0024*/ 	.byte	0x00, 0xf5, 0x21, 0x00


	//----- nvinfo : EIATTR_KPARAM_INFO
	.align		4
.L_11:
        /*0028*/ 	.byte	0x04, 0x17
        /*002a*/ 	.short	(.L_13 - .L_12)
.L_12:
        /*002c*/ 	.word	0x00000000
        /*0030*/ 	.short	0x0000
        /*0032*/ 	.short	0x0000
        /*0034*/ 	.byte	0x00, 0xf5, 0x21, 0x00


	//----- nvinfo : EIATTR_SPARSE_MMA_MASK
	.align		4
.L_13:
        /*0038*/ 	.byte	0x03, 0x50
        /*003a*/ 	.short	0x0000


	//----- nvinfo : EIATTR_MAXREG_COUNT
	.align		4
        /*003c*/ 	.byte	0x03, 0x1b
        /*003e*/ 	.short	0x00ff


	//----- nvinfo : EIATTR_MERCURY_ISA_VERSION
	.align		4
        /*0040*/ 	.byte	0x03, 0x5f
        /*0042*/ 	.short	0x0101


	//----- nvinfo : EIATTR_VRC_CTA_INIT_COUNT
	.align		4
        /*0044*/ 	.byte	0x02, 0x4a
	.zero		1
	.zero		1


	//----- nvinfo : EIATTR_EXIT_INSTR_OFFSETS
	.align		4
        /*0048*/ 	.byte	0x04, 0x1c
        /*004a*/ 	.short	(.L_15 - .L_14)


	//   ....[0]....
.L_14:
        /*004c*/ 	.word	0x000000d0


	//----- nvinfo : EIATTR_CBANK_PARAM_SIZE
	.align		4
.L_15:
        /*0050*/ 	.byte	0x03, 0x19
        /*0052*/ 	.short	0x0018


	//----- nvinfo : EIATTR_PARAM_CBANK
	.align		4
        /*0054*/ 	.byte	0x04, 0x0a
        /*0056*/ 	.short	(.L_17 - .L_16)
	.align		4
.L_16:
        /*0058*/ 	.word	index@(.nv.constant0._Z9addKernelPfPKfS1_)
        /*005c*/ 	.short	0x0380
        /*005e*/ 	.short	0x0018


	//----- nvinfo : EIATTR_SW_WAR
	.align		4
.L_17:
        /*0060*/ 	.byte	0x04, 0x36
        /*0062*/ 	.short	(.L_19 - .L_18)
.L_18:
        /*0064*/ 	.word	0x00000008
.L_19:


//--------------------- .nv.callgraph             --------------------------
	.section	.nv.callgraph,"",@"SHT_CUDA_CALLGRAPH"
	.align	4
	.sectionentsize	8
	.align		4
        /*0000*/ 	.word	0x00000000
	.align		4
        /*0004*/ 	.word	0xffffffff
	.align		4
        /*0008*/ 	.word	0x00000000
	.align		4
        /*000c*/ 	.word	0xfffffffe
	.align		4
        /*0010*/ 	.word	0x00000000
	.align		4
        /*0014*/ 	.word	0xfffffffd
	.align		4
        /*0018*/ 	.word	0x00000000
	.align		4
        /*001c*/ 	.word	0xfffffffc


//--------------------- .text._Z9addKernelPfPKfS1_ --------------------------
	.section	.text._Z9addKernelPfPKfS1_,"ax",@progbits
	.align	128
        .global         _Z9addKernelPfPKfS1_
        .type           _Z9addKernelPfPKfS1_,@function
        .size           _Z9addKernelPfPKfS1_,(.L_x_1 - _Z9addKernelPfPKfS1_)
        .other          _Z9addKernelPfPKfS1_,@"STO_CUDA_ENTRY STV_DEFAULT"
_Z9addKernelPfPKfS1_:
.text._Z9addKernelPfPKfS1_:
[----:B------:R-:W-:Y:S01]  /*0000*/  LDC R1, c[0x0][0x37c] ;  /* 0x0000df00ff017b82 */ /* 0x000fe20000000800 */
[----:B------:R-:W0:Y:S07]  /*0010*/  S2R R9, SR_TID.X ;  /* 0x0000000000097919 */ /* 0x000e2e0000002100 */
[----:B------:R-:W0:Y:S01]  /*0020*/  LDC.64 R2, c[0x0][0x388] ;  /* 0x0000e200ff027b82 */ /* 0x000e220000000a00 */
[----:B------:R-:W1:Y:S07]  /*0030*/  LDCU.64 UR4, c[0x0][0x358] ;  /* 0x00006b00ff0477ac */ /* 0x000e6e0008000a00 */
[----:B------:R-:W2:Y:S08]  /*0040*/  LDC.64 R4, c[0x0][0x390] ;  /* 0x0000e400ff047b82 */ /* 0x000eb00000000a00 */
[----:B------:R-:W3:Y:S01]  /*0050*/  LDC.64 R6, c[0x0][0x380] ;  /* 0x0000e000ff067b82 */ /* 0x000ee20000000a00 */
[----:B0-----:R-:W-:-:S04]  /*0060*/  IMAD.WIDE.U32 R2, R9, 0x4, R2 ;  /* 0x0000000409027825 */ /* 0x001fc800078e0002 */
[C---:B--2---:R-:W-:Y:S02]  /*0070*/  IMAD.WIDE.U32 R4, R9.reuse, 0x4, R4 ;  /* 0x0000000409047825 */ /* 0x044fe400078e0004 */
[----:B-1----:R-:W2:Y:S04]  /*0080*/  LDG.E R2, desc[UR4][R2.64] ;  /* 0x0000000402027981 */ /* 0x002ea8000c1e1900 */
[----:B------:R-:W2:Y:S01]  /*0090*/  LDG.E R5, desc[UR4][R4.64] ;  /* 0x0000000404057981 */ /* 0x000ea2000c1e1900 */
[----:B---3--:R-:W-:-:S04]  /*00a0*/  IMAD.WIDE.U32 R6, R9, 0x4, R6 ;  /* 0x0000000409067825 */ /* 0x008fc800078e0006 */
[----:B--2---:R-:W-:-:S05]  /*00b0*/  FADD R9, R2, R5 ;  /* 0x0000000502097221 */ /* 0x004fca0000000000 */
[----:B------:R-:W-:Y:S01]  /*00c0*/  STG.E desc[UR4][R6.64], R9 ;  /* 0x0000000906007986 */ /* 0x000fe2000c101904 */
[----:B------:R-:W-:Y:S05]  /*00d0*/  EXIT ;  /* 0x000000000000794d */ /* 0x000fea0003800000 */
.L_x_0:
[----:B------:R-:W-:-:S00]  /*00e0*/  BRA `(.L_x_0) ;  /* 0xfffffffc00fc7947 */ /* 0x000fc0000383ffff */
[----:B------:R-:W-:-:S00]  /*00f0*/  NOP ;  /* 0x0000000000007918 */ /* 0x000fc00000000000 */
        /* <DEDUP_REMOVED lines=8> */
.L_x_1:


//--------------------- .nv.shared.reserved.0     --------------------------
	.section	.nv.shared.reserved.0,"aw",@nobits
	.weak		__nv_reservedSMEM_offset_0_alias
	.size		__nv_reservedSMEM_offset_0_alias, 0, 64
	.other		__nv_reservedSMEM_offset_0_alias,@"STO_CUDA_RESERVED_SHARED STV_DEFAULT"
__nv_reservedSMEM_offset_0_alias:
	.zero		0
	.zero		64


//--------------------- .nv.constant0._Z9addKernelPfPKfS1_ --------------------------
	.section	.nv.constant0._Z9addKernelPfPKfS1_,"a",@progbits
	.sectionflags	@""
	.align	4
.nv.constant0._Z9addKernelPfPKfS1_:
	.zero		920


//--------------------- SYMBOLS --------------------------

	.type		.nv.reservedSmem.offset0,@object
	.size		.nv.reservedSmem.offset0,0x4
